//
// Generated by NVIDIA NVVM Compiler
//
// Compiler Build ID: CL-36424714
// Cuda compilation tools, release 13.0, V13.0.88
// Based on NVVM 20.0.0
//

.version 9.0
.target sm_100
.address_size 64

	// .globl	_Z9test_kernPi

.visible .entry _Z9test_kernPi(
	.param .u64 .ptr .align 1 _Z9test_kernPi_param_0
)
{
	.reg .b32 	%r<5>;
	.reg .b64 	%rd<5>;

	ld.param.u64 	%rd1, [_Z9test_kernPi_param_0];
	cvta.to.global.u64 	%rd2, %rd1;
	mov.u32 	%r1, %ctaid.x;
	mov.u32 	%r2, %ntid.x;
	mov.u32 	%r3, %tid.x;
	mad.lo.s32 	%r4, %r1, %r2, %r3;
	mul.wide.s32 	%rd3, %r4, 4;
	add.s64 	%rd4, %rd2, %rd3;
	st.global.u32 	[%rd4], %r4;
	ret;

}


// ===== COMPILED SASS (sm_100) =====

	.target	sm_100

	.elftype	@"ET_EXEC"


//--------------------- .note.nv.tkinfo           --------------------------
	.section	.note.nv.tkinfo,"",@"SHT_NOTE"
	.sectionflags	@"SHF_NOTE_NV_TKINFO"
	.tkinfo
        /*0018*/ 	.word	0x00000002
        /*0030*/ 	.string	""
        /*0030*/ 	.string	"ptxas"
        /*0030*/ 	.string	"Cuda compilation tools, release 13.0, V13.0.88"
        /*0030*/ 	.string	"Build cuda_13.0.r13.0/compiler.36424714_0"
        /*0030*/ 	.string	"-arch sm_100 -m 64 "



//--------------------- .note.nv.cuinfo           --------------------------
	.section	.note.nv.cuinfo,"",@"SHT_NOTE"
	.sectionflags	@"SHF_NOTE_NV_CUINFO"
        /*0018*/ 	.short	0x0002
        /*001a*/ 	.short	0x0064
        /*001c*/ 	.short	0x0082
	.zero		2


//--------------------- .nv.info                  --------------------------
	.section	.nv.info,"",@"SHT_CUDA_INFO"
	.align	4


	//----- nvinfo : EIATTR_REGCOUNT
	.align		4
        /*0000*/ 	.byte	0x04, 0x2f
        /*0002*/ 	.short	(.L_1 - .L_0)
	.align		4
.L_0:
        /*0004*/ 	.word	index@(_Z9test_kernPi)
        /*0008*/ 	.word	0x00000008


	//----- nvinfo : EIATTR_FRAME_SIZE
	.align		4
.L_1:
        /*000c*/ 	.byte	0x04, 0x11
        /*000e*/ 	.short	(.L_3 - .L_2)
	.align		4
.L_2:
        /*0010*/ 	.word	index@(_Z9test_kernPi)
        /*0014*/ 	.word	0x00000000


	//----- nvinfo : EIATTR_MIN_STACK_SIZE
	.align		4
.L_3:
        /*0018*/ 	.byte	0x04, 0x12
        /*001a*/ 	.short	(.L_5 - .L_4)
	.align		4
.L_4:
        /*001c*/ 	.word	index@(_Z9test_kernPi)
        /*0020*/ 	.word	0x00000000
.L_5:


//--------------------- .nv.compat                --------------------------
	.section	.nv.compat,"",@"SHT_CUDA_COMPAT_INFO"
	.align	4
        /*0000*/ 	.byte	0x02, 0x09, 0x00, 0x00, 0x02, 0x02, 0x01, 0x00, 0x02, 0x05, 0x05, 0x00, 0x03, 0x07, 0x01, 0x01
        /*0010*/ 	.byte	0x02, 0x03, 0x00, 0x00, 0x02, 0x06, 0x01, 0x00, 0x04, 0x0b, 0x08, 0x00, 0x09, 0x00, 0x00, 0x00
        /*0020*/ 	.byte	0x00, 0x00, 0x00, 0x00


//--------------------- .nv.info._Z9test_kernPi   --------------------------
	.section	.nv.info._Z9test_kernPi,"",@"SHT_CUDA_INFO"
	.sectionflags	@""
	.align	4


	//----- nvinfo : EIATTR_CUDA_API_VERSION
	.align		4
        /*0000*/ 	.byte	0x04, 0x37
        /*0002*/ 	.short	(.L_7 - .L_6)
.L_6:
        /*0004*/ 	.word	0x00000082


	//----- nvinfo : EIATTR_KPARAM_INFO
	.align		4
.L_7:
        /*0008*/ 	.byte	0x04, 0x17
        /*000a*/ 	.short	(.L_9 - .L_8)
.L_8:
        /*000c*/ 	.word	0x00000000
        /*0010*/ 	.short	0x0000
        /*0012*/ 	.short	0x0000
        /*0014*/ 	.byte	0x00, 0xf5, 0x21, 0x00


	//----- nvinfo : EIATTR_SPARSE_MMA_MASK
	.align		4
.L_9:
        /*0018*/ 	.byte	0x03, 0x50
        /*001a*/ 	.short	0x0000


	//----- nvinfo : EIATTR_MAXREG_COUNT
	.align		4
        /*001c*/ 	.byte	0x03, 0x1b
        /*001e*/ 	.short	0x00ff


	//----- nvinfo : EIATTR_MERCURY_ISA_VERSION
	.align		4
        /*0020*/ 	.byte	0x03, 0x5f
        /*0022*/ 	.short	0x0101


	//----- nvinfo : EIATTR_VRC_CTA_INIT_COUNT
	.align		4
        /*0024*/ 	.byte	0x02, 0x4a
	.zero		1
	.zero		1


	//----- nvinfo : EIATTR_EXIT_INSTR_OFFSETS
	.align		4
        /*0028*/ 	.byte	0x04, 0x1c
        /*002a*/ 	.short	(.L_11 - .L_10)


	//   ....[0]....
.L_10:
        /*002c*/ 	.word	0x00000090


	//----- nvinfo : EIATTR_CBANK_PARAM_SIZE
	.align		4
.L_11:
        /*0030*/ 	.byte	0x03, 0x19
        /*0032*/ 	.short	0x0008


	//----- nvinfo : EIATTR_PARAM_CBANK
	.align		4
        /*0034*/ 	.byte	0x04, 0x0a
        /*0036*/ 	.short	(.L_13 - .L_12)
	.align		4
.L_12:
        /*0038*/ 	.word	index@(.nv.constant0._Z9test_kernPi)
        /*003c*/ 	.short	0x0380
        /*003e*/ 	.short	0x0008


	//----- nvinfo : EIATTR_SW_WAR
	.align		4
.L_13:
        /*0040*/ 	.byte	0x04, 0x36
        /*0042*/ 	.short	(.L_15 - .L_14)
.L_14:
        /*0044*/ 	.word	0x00000008
.L_15:


//--------------------- .nv.callgraph             --------------------------
	.section	.nv.callgraph,"",@"SHT_CUDA_CALLGRAPH"
	.align	4
	.sectionentsize	8
	.align		4
        /*0000*/ 	.word	0x00000000
	.align		4
        /*0004*/ 	.word	0xffffffff
	.align		4
        /*0008*/ 	.word	0x00000000
	.align		4
        /*000c*/ 	.word	0xfffffffe
	.align		4
        /*0010*/ 	.word	0x00000000
	.align		4
        /*0014*/ 	.word	0xfffffffd
	.align		4
        /*0018*/ 	.word	0x00000000
	.align		4
        /*001c*/ 	.word	0xfffffffc


//--------------------- .text._Z9test_kernPi      --------------------------
	.section	.text._Z9test_kernPi,"ax",@progbits
	.align	128
        .global         _Z9test_kernPi
        .type           _Z9test_kernPi,@function
        .size           _Z9test_kernPi,(.L_x_1 - _Z9test_kernPi)
        .other          _Z9test_kernPi,@"STO_CUDA_ENTRY STV_DEFAULT"
_Z9test_kernPi:
.text._Z9test_kernPi:
[----:B------:R-:W-:Y:S01]  /*0000*/  LDC R1, c[0x0][0x37c] ;  /* 0x0000df00ff017b82 */ /* 0x000fe20000000800 */
[----:B------:R-:W0:Y:S07]  /*0010*/  S2R R0, SR_TID.X ;  /* 0x0000000000007919 */ /* 0x000e2e0000002100 */
[----:B------:R-:W0:Y:S01]  /*0020*/  S2UR UR6, SR_CTAID.X ;  /* 0x00000000000679c3 */ /* 0x000e220000002500 */
[----:B------:R-:W1:Y:S07]  /*0030*/  LDCU.64 UR4, c[0x0][0x358] ;  /* 0x00006b00ff0477ac */ /* 0x000e6e0008000a00 */
[----:B------:R-:W0:Y:S08]  /*0040*/  LDC R5, c[0x0][0x360] ;  /* 0x0000d800ff057b82 */ /* 0x000e300000000800 */
[----:B------:R-:W2:Y:S01]  /*0050*/  LDC.64 R2, c[0x0][0x380] ;  /* 0x0000e000ff027b82 */ /* 0x000ea20000000a00 */
[----:B0-----:R-:W-:-:S04]  /*0060*/  IMAD R5, R5, UR6, R0 ;  /* 0x0000000605057c24 */ /* 0x001fc8000f8e0200 */
[----:B--2---:R-:W-:-:S05]  /*0070*/  IMAD.WIDE R2, R5, 0x4, R2 ;  /* 0x0000000405027825 */ /* 0x004fca00078e0202 */
[----:B-1----:R-:W-:Y:S01]  /*0080*/  STG.E desc[UR4][R2.64], R5 ;  /* 0x0000000502007986 */ /* 0x002fe2000c101904 */
[----:B------:R-:W-:Y:S05]  /*0090*/  EXIT ;  /* 0x000000000000794d */ /* 0x000fea0003800000 */
.L_x_0:
[----:B------:R-:W-:-:S00]  /*00a0*/  BRA `(.L_x_0) ;  /* 0xfffffffc00fc7947 */ /* 0x000fc0000383ffff */
[----:B------:R-:W-:-:S00]  /*00b0*/  NOP ;  /* 0x0000000000007918 */ /* 0x000fc00000000000 */
        /* <DEDUP_REMOVED lines=12> */
.L_x_1:


//--------------------- .nv.shared.reserved.0     --------------------------
	.section	.nv.shared.reserved.0,"aw",@nobits
	.weak		__nv_reservedSMEM_offset_0_alias
	.size		__nv_reservedSMEM_offset_0_alias, 0, 64
	.other		__nv_reservedSMEM_offset_0_alias,@"STO_CUDA_RESERVED_SHARED STV_DEFAULT"
__nv_reservedSMEM_offset_0_alias:
	.zero		0
	.zero		64


//--------------------- .nv.constant0._Z9test_kernPi --------------------------
	.section	.nv.constant0._Z9test_kernPi,"a",@progbits
	.sectionflags	@""
	.align	4
.nv.constant0._Z9test_kernPi:
	.zero		904


//--------------------- SYMBOLS --------------------------

	.type		.nv.reservedSmem.offset0,@object
	.size		.nv.reservedSmem.offset0,0x4
